	.headerflags	@"EF_CUDA_TEXMODE_UNIFIED EF_CUDA_64BIT_ADDRESS EF_CUDA_ACCELERATORS EF_CUDA_SM90 EF_CUDA_VIRTUAL_SM(EF_CUDA_SM90)"
	.elftype	@"ET_EXEC"


//--------------------- .nv.info                  --------------------------
	.section	.nv.info,"",@"SHT_CUDA_INFO"
	.align	4


	//----- nvinfo : EIATTR_REGCOUNT
	.align		4
        /*0000*/ 	.byte	0x04, 0x2f
        /*0002*/ 	.short	(.L_1 - .L_0)
	.align		4
.L_0:
        /*0004*/ 	.word	index@(triton_poi_fused_convolution_5)
        /*0008*/ 	.word	0x0000000c


	//----- nvinfo : EIATTR_MIN_STACK_SIZE
	.align		4
.L_1:
        /*000c*/ 	.byte	0x04, 0x12
        /*000e*/ 	.short	(.L_3 - .L_2)
	.align		4
.L_2:
        /*0010*/ 	.word	index@(triton_poi_fused_convolution_5)
        /*0014*/ 	.word	0x00000000


	//----- nvinfo : EIATTR_FRAME_SIZE
	.align		4
.L_3:
        /*0018*/ 	.byte	0x04, 0x11
        /*001a*/ 	.short	(.L_5 - .L_4)
	.align		4
.L_4:
        /*001c*/ 	.word	index@(triton_poi_fused_convolution_5)
        /*0020*/ 	.word	0x00000000


	//----- nvinfo : EIATTR_MIN_STACK_SIZE
	.align		4
.L_5:
        /*0024*/ 	.byte	0x04, 0x12
        /*0026*/ 	.short	(.L_7 - .L_6)
	.align		4
.L_6:
        /*0028*/ 	.word	index@(triton_poi_fused_convolution_5)
        /*002c*/ 	.word	0x00000000
.L_7:


//--------------------- .nv.info.triton_poi_fused_convolution_5 --------------------------
	.section	.nv.info.triton_poi_fused_convolution_5,"",@"SHT_CUDA_INFO"
	.sectionflags	@""
	.align	4


	//----- nvinfo : EIATTR_CUDA_API_VERSION
	.align		4
        /*0000*/ 	.byte	0x04, 0x37
        /*0002*/ 	.short	(.L_9 - .L_8)
.L_8:
        /*0004*/ 	.word	0x0000007c


	//----- nvinfo : EIATTR_KPARAM_INFO
	.align		4
.L_9:
        /*0008*/ 	.byte	0x04, 0x17
        /*000a*/ 	.short	(.L_11 - .L_10)
.L_10:
        /*000c*/ 	.word	0x00000000
        /*0010*/ 	.short	0x0002
        /*0012*/ 	.short	0x0010
        /*0014*/ 	.byte	0x00, 0xf0, 0x11, 0x00


	//----- nvinfo : EIATTR_KPARAM_INFO
	.align		4
.L_11:
        /*0018*/ 	.byte	0x04, 0x17
        /*001a*/ 	.short	(.L_13 - .L_12)
.L_12:
        /*001c*/ 	.word	0x00000000
        /*0020*/ 	.short	0x0001
        /*0022*/ 	.short	0x0008
        /*0024*/ 	.byte	0x00, 0xf4, 0x21, 0x00


	//----- nvinfo : EIATTR_KPARAM_INFO
	.align		4
.L_13:
        /*0028*/ 	.byte	0x04, 0x17
        /*002a*/ 	.short	(.L_15 - .L_14)
.L_14:
        /*002c*/ 	.word	0x00000000
        /*0030*/ 	.short	0x0000
        /*0032*/ 	.short	0x0000
        /*0034*/ 	.byte	0x00, 0xf4, 0x21, 0x00


	//----- nvinfo : EIATTR_SPARSE_MMA_MASK
	.align		4
.L_15:
        /*0038*/ 	.byte	0x03, 0x50
        /*003a*/ 	.short	0x0000


	//----- nvinfo : EIATTR_MAXREG_COUNT
	.align		4
        /*003c*/ 	.byte	0x03, 0x1b
        /*003e*/ 	.short	0x00ff


	//----- nvinfo : EIATTR_EXIT_INSTR_OFFSETS
	.align		4
        /*0040*/ 	.byte	0x04, 0x1c
        /*0042*/ 	.short	(.L_17 - .L_16)


	//   ....[0]....
.L_16:
        /*0044*/ 	.word	0x00000150


	//----- nvinfo : EIATTR_REQNTID
	.align		4
.L_17:
        /*0048*/ 	.byte	0x04, 0x10
        /*004a*/ 	.short	(.L_19 - .L_18)
.L_18:
        /*004c*/ 	.word	0x00000100
        /*0050*/ 	.word	0x00000001
        /*0054*/ 	.word	0x00000001


	//----- nvinfo : EIATTR_CBANK_PARAM_SIZE
	.align		4
.L_19:
        /*0058*/ 	.byte	0x03, 0x19
        /*005a*/ 	.short	0x0014


	//----- nvinfo : EIATTR_PARAM_CBANK
	.align		4
        /*005c*/ 	.byte	0x04, 0x0a
        /*005e*/ 	.short	(.L_21 - .L_20)
	.align		4
.L_20:
        /*0060*/ 	.word	index@(.nv.constant0.triton_poi_fused_convolution_5)
        /*0064*/ 	.short	0x0210
        /*0066*/ 	.short	0x0014


	//----- nvinfo : EIATTR_SW_WAR
	.align		4
.L_21:
        /*0068*/ 	.byte	0x04, 0x36
        /*006a*/ 	.short	(.L_23 - .L_22)
.L_22:
        /*006c*/ 	.word	0x00000008
.L_23:


//--------------------- .nv.callgraph             --------------------------
	.section	.nv.callgraph,"",@"SHT_CUDA_CALLGRAPH"
	.align	4
	.sectionentsize	8
	.align		4
        /*0000*/ 	.word	0x00000000
	.align		4
        /*0004*/ 	.word	0xffffffff
	.align		4
        /*0008*/ 	.word	0x00000000
	.align		4
        /*000c*/ 	.word	0xfffffffe
	.align		4
        /*0010*/ 	.word	0x00000000
	.align		4
        /*0014*/ 	.word	0xfffffffd
	.align		4
        /*0018*/ 	.word	0x00000000
	.align		4
        /*001c*/ 	.word	0xfffffffc


//--------------------- .text.triton_poi_fused_convolution_5 --------------------------
	.section	.text.triton_poi_fused_convolution_5,"ax",@progbits
	.align	128
        .global         triton_poi_fused_convolution_5
        .type           triton_poi_fused_convolution_5,@function
        .size           triton_poi_fused_convolution_5,(.L_x_1 - triton_poi_fused_convolution_5)
        .other          triton_poi_fused_convolution_5,@"STO_CUDA_ENTRY STV_DEFAULT"
triton_poi_fused_convolution_5:
.text.triton_poi_fused_convolution_5:
[----:B------:R-:W-:Y:S01]  /*0000*/  LDC R1, c[0x0][0x28] ;  /* 0x00000a00ff017b82 */ /* 0x000fe20000000800 */
[----:B------:R-:W1:Y:S07]  /*0010*/  S2R R0, SR_TID.X ;  /* 0x0000000000007919 */ /* 0x000e6e0000002100 */
[----:B------:R-:W2:Y:S01]  /*0020*/  LDC.64 R4, c[0x0][0x218] ;  /* 0x00008600ff047b82 */ /* 0x000ea20000000a00 */
[----:B------:R-:W-:Y:S01]  /*0030*/  ULDC.64 UR4, c[0x0][0x208] ;  /* 0x0000820000047ab9 */ /* 0x000fe20000000a00 */
[----:B------:R-:W3:Y:S06]  /*0040*/  S2R R7, SR_CTAID.X ;  /* 0x0000000000077919 */ /* 0x000eec0000002500 */
[----:B------:R-:W4:Y:S01]  /*0050*/  LDC.64 R2, c[0x0][0x210] ;  /* 0x00008400ff027b82 */ /* 0x000f220000000a00 */
[----:B-1----:R-:W-:Y:S01]  /*0060*/  IMAD.SHL.U32 R0, R0, 0x2, RZ ;  /* 0x0000000200007824 */ /* 0x002fe200078e00ff */
[----:B---3--:R-:W-:-:S04]  /*0070*/  SHF.R.S32.HI R6, RZ, 0x16, R7 ;  /* 0x00000016ff067819 */ /* 0x008fc80000011407 */
[----:B------:R-:W-:-:S04]  /*0080*/  LOP3.LUT R0, R0, 0x1fe, RZ, 0xc0, !PT ;  /* 0x000001fe00007812 */ /* 0x000fc800078ec0ff */
[----:B------:R-:W-:Y:S02]  /*0090*/  LEA R7, R7, R0, 0x9 ;  /* 0x0000000007077211 */ /* 0x000fe400078e48ff */
[----:B------:R-:W-:-:S03]  /*00a0*/  SGXT R0, R6, 0x1 ;  /* 0x000000010600781a */ /* 0x000fc60000000200 */
[----:B----4-:R-:W-:Y:S01]  /*00b0*/  IMAD.WIDE R2, R7, 0x4, R2 ;  /* 0x0000000407027825 */ /* 0x010fe200078e0202 */
[----:B------:R-:W-:-:S04]  /*00c0*/  LEA.HI R0, R0, R7, RZ, 0x7 ;  /* 0x0000000700007211 */ /* 0x000fc800078f38ff */
[----:B------:R-:W-:-:S05]  /*00d0*/  LOP3.LUT R0, R0, 0xffffff80, RZ, 0xc0, !PT ;  /* 0xffffff8000007812 */ /* 0x000fca00078ec0ff */
[----:B------:R-:W-:Y:S02]  /*00e0*/  IMAD.IADD R9, R7, 0x1, -R0 ;  /* 0x0000000107097824 */ /* 0x000fe400078e0a00 */
[----:B------:R-:W3:Y:S02]  /*00f0*/  LDG.E.64 R6, desc[UR4][R2.64] ;  /* 0x0000000402067981 */ /* 0x000ee4000c1e1b00 */
[----:B--2---:R-:W-:-:S06]  /*0100*/  IMAD.WIDE R4, R9, 0x4, R4 ;  /* 0x0000000409047825 */ /* 0x004fcc00078e0204 */
[----:B------:R-:W3:Y:S02]  /*0110*/  LDG.E.EL.64 R4, desc[UR4][R4.64] ;  /* 0x0000000404047981 */ /* 0x000ee4000c2e1b00 */
[----:B---3--:R-:W-:Y:S01]  /*0120*/  FADD R6, R6, R4 ;  /* 0x0000000406067221 */ /* 0x008fe20000000000 */
[----:B------:R-:W-:-:S05]  /*0130*/  FADD R7, R7, R5 ;  /* 0x0000000507077221 */ /* 0x000fca0000000000 */
[----:B------:R-:W-:Y:S01]  /*0140*/  STG.E.64 desc[UR4][R2.64], R6 ;  /* 0x0000000602007986 */ /* 0x000fe2000c101b04 */
[----:B------:R-:W-:Y:S05]  /*0150*/  EXIT ;  /* 0x000000000000794d */ /* 0x000fea0003800000 */
.L_x_0:
[----:B------:R-:W-:-:S00]  /*0160*/  BRA `(.L_x_0) ;  /* 0xfffffffc00fc7947 */ /* 0x000fc0000383ffff */
[----:B------:R-:W-:-:S00]  /*0170*/  NOP ;  /* 0x0000000000007918 */ /* 0x000fc00000000000 */
        /* <DEDUP_REMOVED lines=8> */
.L_x_1:


//--------------------- .nv.constant0.triton_poi_fused_convolution_5 --------------------------
	.section	.nv.constant0.triton_poi_fused_convolution_5,"a",@progbits
	.sectionflags	@""
	.align	4
.nv.constant0.triton_poi_fused_convolution_5:
	.zero		548
